	.headerflags	@"EF_CUDA_TEXMODE_UNIFIED EF_CUDA_64BIT_ADDRESS EF_CUDA_ACCELERATORS EF_CUDA_SM90 EF_CUDA_VIRTUAL_SM(EF_CUDA_SM90)"
	.elftype	@"ET_EXEC"


//--------------------- .nv.info                  --------------------------
	.section	.nv.info,"",@"SHT_CUDA_INFO"
	.align	4


	//----- nvinfo : EIATTR_REGCOUNT
	.align		4
        /*0000*/ 	.byte	0x04, 0x2f
        /*0002*/ 	.short	(.L_3 - .L_2)
	.align		4
.L_2:
        /*0004*/ 	.word	index@(triton_poi_fused__native_batch_norm_legit_no_training_add_mul_sigmoid_14)
        /*0008*/ 	.word	0x00000014


	//----- nvinfo : EIATTR_MIN_STACK_SIZE
	.align		4
.L_3:
        /*000c*/ 	.byte	0x04, 0x12
        /*000e*/ 	.short	(.L_5 - .L_4)
	.align		4
.L_4:
        /*0010*/ 	.word	index@(triton_poi_fused__native_batch_norm_legit_no_training_add_mul_sigmoid_14)
        /*0014*/ 	.word	0x00000000


	//----- nvinfo : EIATTR_FRAME_SIZE
	.align		4
.L_5:
        /*0018*/ 	.byte	0x04, 0x11
        /*001a*/ 	.short	(.L_7 - .L_6)
	.align		4
.L_6:
        /*001c*/ 	.word	index@(triton_poi_fused__native_batch_norm_legit_no_training_add_mul_sigmoid_14)
        /*0020*/ 	.word	0x00000000


	//----- nvinfo : EIATTR_MIN_STACK_SIZE
	.align		4
.L_7:
        /*0024*/ 	.byte	0x04, 0x12
        /*0026*/ 	.short	(.L_9 - .L_8)
	.align		4
.L_8:
        /*0028*/ 	.word	index@(triton_poi_fused__native_batch_norm_legit_no_training_add_mul_sigmoid_14)
        /*002c*/ 	.word	0x00000000
.L_9:


//--------------------- .nv.info.triton_poi_fused__native_batch_norm_legit_no_training_add_mul_sigmoid_14 --------------------------
	.section	.nv.info.triton_poi_fused__native_batch_norm_legit_no_training_add_mul_sigmoid_14,"",@"SHT_CUDA_INFO"
	.sectionflags	@""
	.align	4


	//----- nvinfo : EIATTR_CUDA_API_VERSION
	.align		4
        /*0000*/ 	.byte	0x04, 0x37
        /*0002*/ 	.short	(.L_11 - .L_10)
.L_10:
        /*0004*/ 	.word	0x0000007c


	//----- nvinfo : EIATTR_KPARAM_INFO
	.align		4
.L_11:
        /*0008*/ 	.byte	0x04, 0x17
        /*000a*/ 	.short	(.L_13 - .L_12)
.L_12:
        /*000c*/ 	.word	0x00000000
        /*0010*/ 	.short	0x0007
        /*0012*/ 	.short	0x0038
        /*0014*/ 	.byte	0x00, 0xf0, 0x11, 0x00


	//----- nvinfo : EIATTR_KPARAM_INFO
	.align		4
.L_13:
        /*0018*/ 	.byte	0x04, 0x17
        /*001a*/ 	.short	(.L_15 - .L_14)
.L_14:
        /*001c*/ 	.word	0x00000000
        /*0020*/ 	.short	0x0006
        /*0022*/ 	.short	0x0030
        /*0024*/ 	.byte	0x00, 0xf4, 0x21, 0x00


	//----- nvinfo : EIATTR_KPARAM_INFO
	.align		4
.L_15:
        /*0028*/ 	.byte	0x04, 0x17
        /*002a*/ 	.short	(.L_17 - .L_16)
.L_16:
        /*002c*/ 	.word	0x00000000
        /*0030*/ 	.short	0x0005
        /*0032*/ 	.short	0x0028
        /*0034*/ 	.byte	0x00, 0xf4, 0x21, 0x00


	//----- nvinfo : EIATTR_KPARAM_INFO
	.align		4
.L_17:
        /*0038*/ 	.byte	0x04, 0x17
        /*003a*/ 	.short	(.L_19 - .L_18)
.L_18:
        /*003c*/ 	.word	0x00000000
        /*0040*/ 	.short	0x0004
        /*0042*/ 	.short	0x0020
        /*0044*/ 	.byte	0x00, 0xf4, 0x21, 0x00


	//----- nvinfo : EIATTR_KPARAM_INFO
	.align		4
.L_19:
        /*0048*/ 	.byte	0x04, 0x17
        /*004a*/ 	.short	(.L_21 - .L_20)
.L_20:
        /*004c*/ 	.word	0x00000000
        /*0050*/ 	.short	0x0003
        /*0052*/ 	.short	0x0018
        /*0054*/ 	.byte	0x00, 0xf4, 0x21, 0x00


	//----- nvinfo : EIATTR_KPARAM_INFO
	.align		4
.L_21:
        /*0058*/ 	.byte	0x04, 0x17
        /*005a*/ 	.short	(.L_23 - .L_22)
.L_22:
        /*005c*/ 	.word	0x00000000
        /*0060*/ 	.short	0x0002
        /*0062*/ 	.short	0x0010
        /*0064*/ 	.byte	0x00, 0xf4, 0x21, 0x00


	//----- nvinfo : EIATTR_KPARAM_INFO
	.align		4
.L_23:
        /*0068*/ 	.byte	0x04, 0x17
        /*006a*/ 	.short	(.L_25 - .L_24)
.L_24:
        /*006c*/ 	.word	0x00000000
        /*0070*/ 	.short	0x0001
        /*0072*/ 	.short	0x0008
        /*0074*/ 	.byte	0x00, 0xf4, 0x21, 0x00


	//----- nvinfo : EIATTR_KPARAM_INFO
	.align		4
.L_25:
        /*0078*/ 	.byte	0x04, 0x17
        /*007a*/ 	.short	(.L_27 - .L_26)
.L_26:
        /*007c*/ 	.word	0x00000000
        /*0080*/ 	.short	0x0000
        /*0082*/ 	.short	0x0000
        /*0084*/ 	.byte	0x00, 0xf4, 0x21, 0x00


	//----- nvinfo : EIATTR_SPARSE_MMA_MASK
	.align		4
.L_27:
        /*0088*/ 	.byte	0x03, 0x50
        /*008a*/ 	.short	0x0000


	//----- nvinfo : EIATTR_MAXREG_COUNT
	.align		4
        /*008c*/ 	.byte	0x03, 0x1b
        /*008e*/ 	.short	0x00ff


	//----- nvinfo : EIATTR_EXIT_INSTR_OFFSETS
	.align		4
        /*0090*/ 	.byte	0x04, 0x1c
        /*0092*/ 	.short	(.L_29 - .L_28)


	//   ....[0]....
.L_28:
        /*0094*/ 	.word	0x000003f0


	//   ....[1]....
        /*0098*/ 	.word	0x00000410


	//----- nvinfo : EIATTR_REQNTID
	.align		4
.L_29:
        /*009c*/ 	.byte	0x04, 0x10
        /*009e*/ 	.short	(.L_31 - .L_30)
.L_30:
        /*00a0*/ 	.word	0x00000080
        /*00a4*/ 	.word	0x00000001
        /*00a8*/ 	.word	0x00000001


	//----- nvinfo : EIATTR_CBANK_PARAM_SIZE
	.align		4
.L_31:
        /*00ac*/ 	.byte	0x03, 0x19
        /*00ae*/ 	.short	0x003c


	//----- nvinfo : EIATTR_PARAM_CBANK
	.align		4
        /*00b0*/ 	.byte	0x04, 0x0a
        /*00b2*/ 	.short	(.L_33 - .L_32)
	.align		4
.L_32:
        /*00b4*/ 	.word	index@(.nv.constant0.triton_poi_fused__native_batch_norm_legit_no_training_add_mul_sigmoid_14)
        /*00b8*/ 	.short	0x0210
        /*00ba*/ 	.short	0x003c


	//----- nvinfo : EIATTR_SW_WAR
	.align		4
.L_33:
        /*00bc*/ 	.byte	0x04, 0x36
        /*00be*/ 	.short	(.L_35 - .L_34)
.L_34:
        /*00c0*/ 	.word	0x00000008
.L_35:


//--------------------- .nv.callgraph             --------------------------
	.section	.nv.callgraph,"",@"SHT_CUDA_CALLGRAPH"
	.align	4
	.sectionentsize	8
	.align		4
        /*0000*/ 	.word	0x00000000
	.align		4
        /*0004*/ 	.word	0xffffffff
	.align		4
        /*0008*/ 	.word	0x00000000
	.align		4
        /*000c*/ 	.word	0xfffffffe
	.align		4
        /*0010*/ 	.word	0x00000000
	.align		4
        /*0014*/ 	.word	0xfffffffd
	.align		4
        /*0018*/ 	.word	0x00000000
	.align		4
        /*001c*/ 	.word	0xfffffffc


//--------------------- .nv.constant4             --------------------------
	.section	.nv.constant4,"a",@progbits
	.align	8
	.align		8
.nv.constant4:
        /*0000*/ 	.dword	_$_str
	.align		8
        /*0008*/ 	.dword	_$_str_$_2


//--------------------- .text.triton_poi_fused__native_batch_norm_legit_no_training_add_mul_sigmoid_14 --------------------------
	.section	.text.triton_poi_fused__native_batch_norm_legit_no_training_add_mul_sigmoid_14,"ax",@progbits
	.align	128
        .global         triton_poi_fused__native_batch_norm_legit_no_training_add_mul_sigmoid_14
        .type           triton_poi_fused__native_batch_norm_legit_no_training_add_mul_sigmoid_14,@function
        .size           triton_poi_fused__native_batch_norm_legit_no_training_add_mul_sigmoid_14,(.L_x_1 - triton_poi_fused__native_batch_norm_legit_no_training_add_mul_sigmoid_14)
        .other          triton_poi_fused__native_batch_norm_legit_no_training_add_mul_sigmoid_14,@"STO_CUDA_ENTRY STV_DEFAULT"
triton_poi_fused__native_batch_norm_legit_no_training_add_mul_sigmoid_14:
.text.triton_poi_fused__native_batch_norm_legit_no_training_add_mul_sigmoid_14:
[----:B------:R-:W0:Y:S01]  /*0000*/  LDC R1, c[0x0][0x28] ;  /* 0x00000a00ff017b82 */ /* 0x000e220000000800 */
[----:B------:R-:W1:Y:S07]  /*0010*/  S2R R0, SR_TID.X ;  /* 0x0000000000007919 */ /* 0x000e6e0000002100 */
[----:B------:R-:W2:Y:S01]  /*0020*/  LDC.64 R10, c[0x0][0x228] ;  /* 0x00008a00ff0a7b82 */ /* 0x000ea20000000a00 */
[----:B------:R-:W-:Y:S01]  /*0030*/  ULDC.64 UR4, c[0x0][0x208] ;  /* 0x0000820000047ab9 */ /* 0x000fe20000000a00 */
[----:B------:R-:W3:Y:S06]  /*0040*/  S2R R3, SR_CTAID.X ;  /* 0x0000000000037919 */ /* 0x000eec0000002500 */
[----:B------:R-:W4:Y:S08]  /*0050*/  LDC.64 R6, c[0x0][0x218] ;  /* 0x00008600ff067b82 */ /* 0x000f300000000a00 */
[----:B------:R-:W5:Y:S08]  /*0060*/  LDC.64 R8, c[0x0][0x220] ;  /* 0x00008800ff087b82 */ /* 0x000f700000000a00 */
[----:B------:R-:W5:Y:S01]  /*0070*/  LDC.64 R12, c[0x0][0x230] ;  /* 0x00008c00ff0c7b82 */ /* 0x000f620000000a00 */
[----:B-1----:R-:W-:-:S07]  /*0080*/  LOP3.LUT R0, R0, 0x7f, RZ, 0xc0, !PT ;  /* 0x0000007f00007812 */ /* 0x002fce00078ec0ff */
[----:B------:R-:W1:Y:S01]  /*0090*/  LDC.64 R14, c[0x0][0x238] ;  /* 0x00008e00ff0e7b82 */ /* 0x000e620000000a00 */
[----:B---3--:R-:W-:Y:S02]  /*00a0*/  SHF.R.S32.HI R2, RZ, 0x18, R3 ;  /* 0x00000018ff027819 */ /* 0x008fe40000011403 */
[----:B------:R-:W-:Y:S02]  /*00b0*/  LEA R0, R3, R0, 0x7 ;  /* 0x0000000003007211 */ /* 0x000fe400078e38ff */
[----:B------:R-:W-:Y:S02]  /*00c0*/  SGXT R3, R2, 0x1 ;  /* 0x000000010203781a */ /* 0x000fe40000000200 */
[----:B------:R-:W-:Y:S02]  /*00d0*/  ISETP.GE.AND P0, PT, R0, 0x400, PT ;  /* 0x000004000000780c */ /* 0x000fe40003f06270 */
[----:B------:R-:W-:-:S04]  /*00e0*/  LEA.HI R3, R3, R0, RZ, 0x8 ;  /* 0x0000000003037211 */ /* 0x000fc800078f40ff */
[----:B------:R-:W-:-:S04]  /*00f0*/  LOP3.LUT R3, R3, 0xffffff00, RZ, 0xc0, !PT ;  /* 0xffffff0003037812 */ /* 0x000fc800078ec0ff */
[----:B------:R-:W-:Y:S02]  /*0100*/  IADD3 R5, R0, -R3, RZ ;  /* 0x8000000300057210 */ /* 0x000fe40007ffe0ff */
[----:B------:R-:W-:-:S03]  /*0110*/  CS2R R2, SRZ ;  /* 0x0000000000027805 */ /* 0x000fc6000001ff00 */
[----:B--2---:R-:W-:-:S05]  /*0120*/  IMAD.WIDE R10, R5, 0x4, R10 ;  /* 0x00000004050a7825 */ /* 0x004fca00078e020a */
[----:B------:R2:W3:Y:S01]  /*0130*/  @!P0 LDG.E.EL R2, desc[UR4][R10.64] ;  /* 0x000000040a028981 */ /* 0x0004e2000c2e1900 */
[----:B------:R-:W-:Y:S01]  /*0140*/  HFMA2.MMA R4, -RZ, RZ, 0, 0 ;  /* 0x00000000ff047435 */ /* 0x000fe200000001ff */
[----:B----4-:R-:W-:-:S04]  /*0150*/  IMAD.WIDE R6, R0, 0x4, R6 ;  /* 0x0000000400067825 */ /* 0x010fc800078e0206 */
[----:B-----5:R-:W-:Y:S01]  /*0160*/  IMAD.WIDE R8, R5, 0x4, R8 ;  /* 0x0000000405087825 */ /* 0x020fe200078e0208 */
[----:B------:R-:W4:Y:S01]  /*0170*/  @!P0 LDG.E R3, desc[UR4][R6.64] ;  /* 0x0000000406038981 */ /* 0x000f22000c1e1900 */
[----:B------:R-:W-:-:S03]  /*0180*/  CS2R R16, SRZ ;  /* 0x0000000000107805 */ /* 0x000fc6000001ff00 */
[----:B------:R5:W4:Y:S01]  /*0190*/  @!P0 LDG.E.EL R4, desc[UR4][R8.64] ;  /* 0x0000000408048981 */ /* 0x000b22000c2e1900 */
[----:B0-2---:R-:W-:-:S04]  /*01a0*/  IMAD.WIDE R10, R5, 0x4, R12 ;  /* 0x00000004050a7825 */ /* 0x005fc800078e020c */
[----:B-1----:R-:W-:Y:S01]  /*01b0*/  IMAD.WIDE R12, R5, 0x4, R14 ;  /* 0x00000004050c7825 */ /* 0x002fe200078e020e */
[----:B------:R-:W2:Y:S01]  /*01c0*/  @!P0 LDG.E.EL R16, desc[UR4][R10.64] ;  /* 0x000000040a108981 */ /* 0x000ea2000c2e1900 */
[----:B------:R-:W0:Y:S03]  /*01d0*/  LDC.64 R14, c[0x0][0x240] ;  /* 0x00009000ff0e7b82 */ /* 0x000e260000000a00 */
[----:B------:R-:W2:Y:S01]  /*01e0*/  @!P0 LDG.E.EL R17, desc[UR4][R12.64] ;  /* 0x000000040c118981 */ /* 0x000ea2000c2e1900 */
[----:B------:R-:W-:Y:S01]  /*01f0*/  MOV R5, RZ ;  /* 0x000000ff00057202 */ /* 0x000fe20000000f00 */
[----:B0-----:R-:W-:-:S05]  /*0200*/  IMAD.WIDE R14, R0, 0x4, R14 ;  /* 0x00000004000e7825 */ /* 0x001fca00078e020e */
[----:B------:R-:W2:Y:S01]  /*0210*/  @!P0 LDG.E R5, desc[UR4][R14.64] ;  /* 0x000000040e058981 */ /* 0x000ea2000c1e1900 */
[----:B-----5:R-:W-:Y:S01]  /*0220*/  HFMA2.MMA R9, -RZ, RZ, 1.625, 0 ;  /* 0x3e800000ff097435 */ /* 0x020fe200000001ff */
[----:B---3--:R-:W-:-:S04]  /*0230*/  FADD R2, R2, 0.0010000000474974513054 ;  /* 0x3a83126f02027421 */ /* 0x008fc80000000000 */
[----:B------:R-:W0:Y:S01]  /*0240*/  MUFU.SQRT R6, R2 ;  /* 0x0000000200067308 */ /* 0x000e220000002000 */
[----:B----4-:R-:W-:Y:S01]  /*0250*/  FADD R3, -R4, R3 ;  /* 0x0000000304037221 */ /* 0x010fe20000000100 */
[C---:B0-----:R-:W-:Y:S02]  /*0260*/  FSETP.GT.AND P1, PT, R6.reuse, 8.50705917302346158658e+37, PT ;  /* 0x7e8000000600780b */ /* 0x041fe40003f24000 */
[----:B------:R-:W-:Y:S02]  /*0270*/  FSETP.GEU.AND P2, PT, R6, 1.175494350822287508e-38, PT ;  /* 0x008000000600780b */ /* 0x000fe40003f4e000 */
[----:B------:R-:W-:-:S09]  /*0280*/  FSEL R7, R9, 1, P1 ;  /* 0x3f80000009077808 */ /* 0x000fd20000800000 */
[----:B------:R-:W-:Y:S02]  /*0290*/  @P1 FMUL R6, R6, 0.25 ;  /* 0x3e80000006061820 */ /* 0x000fe40000400000 */
[----:B------:R-:W-:Y:S02]  /*02a0*/  @!P2 FMUL R7, R7, 16777216 ;  /* 0x4b8000000707a820 */ /* 0x000fe40000400000 */
[----:B------:R-:W-:-:S06]  /*02b0*/  @!P2 FMUL R6, R6, 16777216 ;  /* 0x4b8000000606a820 */ /* 0x000fcc0000400000 */
[----:B------:R-:W0:Y:S02]  /*02c0*/  MUFU.RCP R6, R6 ;  /* 0x0000000600067308 */ /* 0x000e240000001000 */
[----:B0-----:R-:W-:-:S04]  /*02d0*/  FMUL R4, R6, R7 ;  /* 0x0000000706047220 */ /* 0x001fc80000400000 */
[----:B------:R-:W-:-:S04]  /*02e0*/  FMUL R4, R3, R4 ;  /* 0x0000000403047220 */ /* 0x000fc80000400000 */
[----:B--2---:R-:W-:-:S04]  /*02f0*/  FFMA R4, R4, R16, R17 ;  /* 0x0000001004047223 */ /* 0x004fc80000000011 */
[----:B------:R-:W-:-:S04]  /*0300*/  FADD R2, RZ, -R4 ;  /* 0x80000004ff027221 */ /* 0x000fc80000000000 */
[----:B------:R-:W-:-:S05]  /*0310*/  FMUL R7, R2, 1.4426950216293334961 ;  /* 0x3fb8aa3b02077820 */ /* 0x000fca0000400000 */
[----:B------:R-:W-:-:S13]  /*0320*/  FSETP.GEU.AND P1, PT, R7, -126, PT ;  /* 0xc2fc00000700780b */ /* 0x000fda0003f2e000 */
[----:B------:R-:W-:-:S04]  /*0330*/  @!P1 FMUL R7, R7, 0.5 ;  /* 0x3f00000007079820 */ /* 0x000fc80000400000 */
[----:B------:R-:W0:Y:S02]  /*0340*/  MUFU.EX2 R2, R7 ;  /* 0x0000000700027308 */ /* 0x000e240000000800 */
[----:B0-----:R-:W-:-:S04]  /*0350*/  @!P1 FMUL R2, R2, R2 ;  /* 0x0000000202029220 */ /* 0x001fc80000400000 */
[----:B------:R-:W-:Y:S02]  /*0360*/  FADD R6, R2, 1 ;  /* 0x3f80000002067421 */ /* 0x000fe40000000000 */
[----:B------:R-:W0:Y:S03]  /*0370*/  LDC.64 R2, c[0x0][0x210] ;  /* 0x00008400ff027b82 */ /* 0x000e260000000a00 */
[----:B------:R-:W-:-:S04]  /*0380*/  FSETP.GT.AND P1, PT, R6, 8.50705917302346158658e+37, PT ;  /* 0x7e8000000600780b */ /* 0x000fc80003f24000 */
[----:B------:R-:W-:-:S09]  /*0390*/  FSEL R9, R9, 1, P1 ;  /* 0x3f80000009097808 */ /* 0x000fd20000800000 */
[----:B------:R-:W-:-:S06]  /*03a0*/  @P1 FMUL R6, R6, 0.25 ;  /* 0x3e80000006061820 */ /* 0x000fcc0000400000 */
[----:B------:R-:W1:Y:S01]  /*03b0*/  MUFU.RCP R6, R6 ;  /* 0x0000000600067308 */ /* 0x000e620000001000 */
[----:B0-----:R-:W-:-:S04]  /*03c0*/  IMAD.WIDE R2, R0, 0x4, R2 ;  /* 0x0000000400027825 */ /* 0x001fc800078e0202 */
[----:B-1----:R-:W-:-:S04]  /*03d0*/  FMUL R9, R6, R9 ;  /* 0x0000000906097220 */ /* 0x002fc80000400000 */
[----:B------:R-:W-:Y:S01]  /*03e0*/  FFMA R5, R4, R9, R5 ;  /* 0x0000000904057223 */ /* 0x000fe20000000005 */
[----:B------:R-:W-:Y:S06]  /*03f0*/  @P0 EXIT ;  /* 0x000000000000094d */ /* 0x000fec0003800000 */
[----:B------:R-:W-:Y:S01]  /*0400*/  STG.E desc[UR4][R2.64], R5 ;  /* 0x0000000502007986 */ /* 0x000fe2000c101904 */
[----:B------:R-:W-:Y:S05]  /*0410*/  EXIT ;  /* 0x000000000000794d */ /* 0x000fea0003800000 */
.L_x_0:
[----:B------:R-:W-:-:S00]  /*0420*/  BRA `(.L_x_0) ;  /* 0xfffffffc00fc7947 */ /* 0x000fc0000383ffff */
[----:B------:R-:W-:-:S00]  /*0430*/  NOP ;  /* 0x0000000000007918 */ /* 0x000fc00000000000 */
        /* <DEDUP_REMOVED lines=12> */
.L_x_1:


//--------------------- .nv.global.init           --------------------------
	.section	.nv.global.init,"aw",@progbits
.nv.global.init:
	.type		_$_str,@object
	.size		_$_str,(_$_str_$_2 - _$_str)
_$_str:
        /*0000*/ 	.byte	0x5f, 0x5f, 0x43, 0x55, 0x44, 0x41, 0x5f, 0x46, 0x54, 0x5a, 0x00
	.type		_$_str_$_2,@object
	.size		_$_str_$_2,(.L_1 - _$_str_$_2)
_$_str_$_2:
        /*000b*/ 	.byte	0x5f, 0x5f, 0x43, 0x55, 0x44, 0x41, 0x5f, 0x50, 0x52, 0x45, 0x43, 0x5f, 0x53, 0x51, 0x52, 0x54
        /*001b*/ 	.byte	0x00
.L_1:


//--------------------- .nv.constant0.triton_poi_fused__native_batch_norm_legit_no_training_add_mul_sigmoid_14 --------------------------
	.section	.nv.constant0.triton_poi_fused__native_batch_norm_legit_no_training_add_mul_sigmoid_14,"a",@progbits
	.sectionflags	@""
	.align	4
.nv.constant0.triton_poi_fused__native_batch_norm_legit_no_training_add_mul_sigmoid_14:
	.zero		588
